//
// Generated by NVIDIA NVVM Compiler
//
// Compiler Build ID: CL-36424714
// Cuda compilation tools, release 13.0, V13.0.88
// Based on NVVM 20.0.0
//

.version 9.0
.target sm_100
.address_size 64

	// .globl	template_op_kernel0

.visible .entry template_op_kernel0(
	.param .u64 .ptr .align 1 template_op_kernel0_param_0,
	.param .u64 .ptr .align 1 template_op_kernel0_param_1
)
.maxntid 256
{
	.reg .pred 	%p<2>;
	.reg .b16 	%rs<33>;
	.reg .b32 	%r<54>;
	.reg .b64 	%rd<21>;

	ld.param.u64 	%rd3, [template_op_kernel0_param_0];
	ld.param.u64 	%rd4, [template_op_kernel0_param_1];
	cvta.to.global.u64 	%rd1, %rd4;
	cvta.to.global.u64 	%rd2, %rd3;
	mov.u32 	%r9, %ctaid.x;
	shl.b32 	%r10, %r9, 17;
	mov.u32 	%r11, %tid.x;
	shl.b32 	%r12, %r11, 15;
	add.s32 	%r13, %r10, %r12;
	mov.u32 	%r14, %ctaid.y;
	shl.b32 	%r15, %r14, 12;
	mov.u32 	%r16, %tid.y;
	or.b32  	%r17, %r15, %r16;
	add.s32 	%r1, %r17, %r13;
	and.b32  	%r18, %r13, -262144;
	shl.b32 	%r19, %r14, 16;
	shl.b32 	%r20, %r16, 4;
	and.b32  	%r21, %r20, 3840;
	shl.b32 	%r22, %r9, 3;
	shl.b32 	%r23, %r11, 1;
	add.s32 	%r24, %r22, %r23;
	shl.b32 	%r25, %r24, 4;
	and.b32  	%r26, %r25, 224;
	and.b32  	%r27, %r16, 15;
	or.b32  	%r28, %r27, %r19;
	or.b32  	%r29, %r28, %r21;
	add.s32 	%r30, %r29, %r18;
	or.b32  	%r2, %r30, %r26;
	or.b32  	%r31, %r25, 16;
	and.b32  	%r32, %r31, 240;
	or.b32  	%r3, %r30, %r32;
	add.s32 	%r33, %r13, 65536;
	and.b32  	%r34, %r33, -262144;
	add.s32 	%r35, %r25, 64;
	and.b32  	%r36, %r35, 224;
	add.s32 	%r37, %r29, %r34;
	or.b32  	%r4, %r37, %r36;
	add.s32 	%r38, %r13, 81920;
	and.b32  	%r39, %r38, -262144;
	add.s32 	%r40, %r25, 80;
	and.b32  	%r41, %r40, 240;
	add.s32 	%r42, %r29, %r39;
	or.b32  	%r5, %r42, %r41;
	mov.b32 	%r53, 0;
$L__BB0_1:
	shl.b32 	%r43, %r53, 7;
	add.s32 	%r44, %r1, %r43;
	cvt.u64.u32 	%rd5, %r44;
	add.s64 	%rd6, %rd2, %rd5;
	ld.global.nc.u8 	%rs1, [%rd6];
	cvt.u16.u8 	%rs2, %rs1;
	shl.b32 	%r45, %r53, 11;
	add.s32 	%r46, %r2, %r45;
	cvt.s64.s32 	%rd7, %r46;
	add.s64 	%rd8, %rd1, %rd7;
	st.global.u8 	[%rd8], %rs2;
	ld.global.nc.u8 	%rs3, [%rd6+16384];
	cvt.u16.u8 	%rs4, %rs3;
	add.s32 	%r47, %r3, %r45;
	cvt.s64.s32 	%rd9, %r47;
	add.s64 	%rd10, %rd1, %rd9;
	st.global.u8 	[%rd10], %rs4;
	ld.global.nc.u8 	%rs5, [%rd6+65536];
	cvt.u16.u8 	%rs6, %rs5;
	add.s32 	%r48, %r4, %r45;
	cvt.s64.s32 	%rd11, %r48;
	add.s64 	%rd12, %rd1, %rd11;
	st.global.u8 	[%rd12], %rs6;
	ld.global.nc.u8 	%rs7, [%rd6+81920];
	cvt.u16.u8 	%rs8, %rs7;
	add.s32 	%r49, %r5, %r45;
	cvt.s64.s32 	%rd13, %r49;
	add.s64 	%rd14, %rd1, %rd13;
	st.global.u8 	[%rd14], %rs8;
	add.s32 	%r50, %r44, 128;
	cvt.u64.u32 	%rd15, %r50;
	add.s64 	%rd16, %rd2, %rd15;
	ld.global.nc.u8 	%rs9, [%rd16];
	cvt.u16.u8 	%rs10, %rs9;
	st.global.u8 	[%rd8+2048], %rs10;
	ld.global.nc.u8 	%rs11, [%rd16+16384];
	cvt.u16.u8 	%rs12, %rs11;
	st.global.u8 	[%rd10+2048], %rs12;
	ld.global.nc.u8 	%rs13, [%rd16+65536];
	cvt.u16.u8 	%rs14, %rs13;
	st.global.u8 	[%rd12+2048], %rs14;
	ld.global.nc.u8 	%rs15, [%rd16+81920];
	cvt.u16.u8 	%rs16, %rs15;
	st.global.u8 	[%rd14+2048], %rs16;
	add.s32 	%r51, %r44, 256;
	cvt.u64.u32 	%rd17, %r51;
	add.s64 	%rd18, %rd2, %rd17;
	ld.global.nc.u8 	%rs17, [%rd18];
	cvt.u16.u8 	%rs18, %rs17;
	st.global.u8 	[%rd8+4096], %rs18;
	ld.global.nc.u8 	%rs19, [%rd18+16384];
	cvt.u16.u8 	%rs20, %rs19;
	st.global.u8 	[%rd10+4096], %rs20;
	ld.global.nc.u8 	%rs21, [%rd18+65536];
	cvt.u16.u8 	%rs22, %rs21;
	st.global.u8 	[%rd12+4096], %rs22;
	ld.global.nc.u8 	%rs23, [%rd18+81920];
	cvt.u16.u8 	%rs24, %rs23;
	st.global.u8 	[%rd14+4096], %rs24;
	add.s32 	%r52, %r44, 384;
	cvt.u64.u32 	%rd19, %r52;
	add.s64 	%rd20, %rd2, %rd19;
	ld.global.nc.u8 	%rs25, [%rd20];
	cvt.u16.u8 	%rs26, %rs25;
	st.global.u8 	[%rd8+6144], %rs26;
	ld.global.nc.u8 	%rs27, [%rd20+16384];
	cvt.u16.u8 	%rs28, %rs27;
	st.global.u8 	[%rd10+6144], %rs28;
	ld.global.nc.u8 	%rs29, [%rd20+65536];
	cvt.u16.u8 	%rs30, %rs29;
	st.global.u8 	[%rd12+6144], %rs30;
	ld.global.nc.u8 	%rs31, [%rd20+81920];
	cvt.u16.u8 	%rs32, %rs31;
	st.global.u8 	[%rd14+6144], %rs32;
	add.s32 	%r53, %r53, 4;
	setp.ne.s32 	%p1, %r53, 32;
	@%p1 bra 	$L__BB0_1;
	ret;

}


// ===== COMPILED SASS (sm_100) =====

	.target	sm_100

	.elftype	@"ET_EXEC"


//--------------------- .note.nv.tkinfo           --------------------------
	.section	.note.nv.tkinfo,"",@"SHT_NOTE"
	.sectionflags	@"SHF_NOTE_NV_TKINFO"
	.tkinfo
        /*0018*/ 	.word	0x00000002
        /*0030*/ 	.string	""
        /*0030*/ 	.string	"ptxas"
        /*0030*/ 	.string	"Cuda compilation tools, release 13.0, V13.0.88"
        /*0030*/ 	.string	"Build cuda_13.0.r13.0/compiler.36424714_0"
        /*0030*/ 	.string	"-arch sm_100 -m 64 "



//--------------------- .note.nv.cuinfo           --------------------------
	.section	.note.nv.cuinfo,"",@"SHT_NOTE"
	.sectionflags	@"SHF_NOTE_NV_CUINFO"
        /*0018*/ 	.short	0x0002
        /*001a*/ 	.short	0x0064
        /*001c*/ 	.short	0x0082
	.zero		2


//--------------------- .nv.info                  --------------------------
	.section	.nv.info,"",@"SHT_CUDA_INFO"
	.align	4


	//----- nvinfo : EIATTR_REGCOUNT
	.align		4
        /*0000*/ 	.byte	0x04, 0x2f
        /*0002*/ 	.short	(.L_1 - .L_0)
	.align		4
.L_0:
        /*0004*/ 	.word	index@(template_op_kernel0)
        /*0008*/ 	.word	0x00000020


	//----- nvinfo : EIATTR_FRAME_SIZE
	.align		4
.L_1:
        /*000c*/ 	.byte	0x04, 0x11
        /*000e*/ 	.short	(.L_3 - .L_2)
	.align		4
.L_2:
        /*0010*/ 	.word	index@(template_op_kernel0)
        /*0014*/ 	.word	0x00000000


	//----- nvinfo : EIATTR_MIN_STACK_SIZE
	.align		4
.L_3:
        /*0018*/ 	.byte	0x04, 0x12
        /*001a*/ 	.short	(.L_5 - .L_4)
	.align		4
.L_4:
        /*001c*/ 	.word	index@(template_op_kernel0)
        /*0020*/ 	.word	0x00000000
.L_5:


//--------------------- .nv.compat                --------------------------
	.section	.nv.compat,"",@"SHT_CUDA_COMPAT_INFO"
	.align	4
        /*0000*/ 	.byte	0x02, 0x09, 0x00, 0x00, 0x02, 0x02, 0x01, 0x00, 0x02, 0x05, 0x05, 0x00, 0x03, 0x07, 0x01, 0x01
        /*0010*/ 	.byte	0x02, 0x03, 0x00, 0x00, 0x02, 0x06, 0x01, 0x00, 0x04, 0x0b, 0x08, 0x00, 0x09, 0x00, 0x00, 0x00
        /*0020*/ 	.byte	0x00, 0x00, 0x00, 0x00


//--------------------- .nv.info.template_op_kernel0 --------------------------
	.section	.nv.info.template_op_kernel0,"",@"SHT_CUDA_INFO"
	.sectionflags	@""
	.align	4


	//----- nvinfo : EIATTR_CUDA_API_VERSION
	.align		4
        /*0000*/ 	.byte	0x04, 0x37
        /*0002*/ 	.short	(.L_7 - .L_6)
.L_6:
        /*0004*/ 	.word	0x00000082


	//----- nvinfo : EIATTR_KPARAM_INFO
	.align		4
.L_7:
        /*0008*/ 	.byte	0x04, 0x17
        /*000a*/ 	.short	(.L_9 - .L_8)
.L_8:
        /*000c*/ 	.word	0x00000000
        /*0010*/ 	.short	0x0001
        /*0012*/ 	.short	0x0008
        /*0014*/ 	.byte	0x00, 0xf5, 0x21, 0x00


	//----- nvinfo : EIATTR_KPARAM_INFO
	.align		4
.L_9:
        /*0018*/ 	.byte	0x04, 0x17
        /*001a*/ 	.short	(.L_11 - .L_10)
.L_10:
        /*001c*/ 	.word	0x00000000
        /*0020*/ 	.short	0x0000
        /*0022*/ 	.short	0x0000
        /*0024*/ 	.byte	0x00, 0xf5, 0x21, 0x00


	//----- nvinfo : EIATTR_SPARSE_MMA_MASK
	.align		4
.L_11:
        /*0028*/ 	.byte	0x03, 0x50
        /*002a*/ 	.short	0x0000


	//----- nvinfo : EIATTR_MAXREG_COUNT
	.align		4
        /*002c*/ 	.byte	0x03, 0x1b
        /*002e*/ 	.short	0x00ff


	//----- nvinfo : EIATTR_MERCURY_ISA_VERSION
	.align		4
        /*0030*/ 	.byte	0x03, 0x5f
        /*0032*/ 	.short	0x0101


	//----- nvinfo : EIATTR_VRC_CTA_INIT_COUNT
	.align		4
        /*0034*/ 	.byte	0x02, 0x4a
	.zero		1
	.zero		1


	//----- nvinfo : EIATTR_EXIT_INSTR_OFFSETS
	.align		4
        /*0038*/ 	.byte	0x04, 0x1c
        /*003a*/ 	.short	(.L_13 - .L_12)


	//   ....[0]....
.L_12:
        /*003c*/ 	.word	0x000005e0


	//----- nvinfo : EIATTR_MAX_THREADS
	.align		4
.L_13:
        /*0040*/ 	.byte	0x04, 0x05
        /*0042*/ 	.short	(.L_15 - .L_14)
.L_14:
        /*0044*/ 	.word	0x00000100
        /*0048*/ 	.word	0x00000001
        /*004c*/ 	.word	0x00000001


	//----- nvinfo : EIATTR_CBANK_PARAM_SIZE
	.align		4
.L_15:
        /*0050*/ 	.byte	0x03, 0x19
        /*0052*/ 	.short	0x0010


	//----- nvinfo : EIATTR_PARAM_CBANK
	.align		4
        /*0054*/ 	.byte	0x04, 0x0a
        /*0056*/ 	.short	(.L_17 - .L_16)
	.align		4
.L_16:
        /*0058*/ 	.word	index@(.nv.constant0.template_op_kernel0)
        /*005c*/ 	.short	0x0380
        /*005e*/ 	.short	0x0010


	//----- nvinfo : EIATTR_SW_WAR
	.align		4
.L_17:
        /*0060*/ 	.byte	0x04, 0x36
        /*0062*/ 	.short	(.L_19 - .L_18)
.L_18:
        /*0064*/ 	.word	0x00000008
.L_19:


//--------------------- .nv.callgraph             --------------------------
	.section	.nv.callgraph,"",@"SHT_CUDA_CALLGRAPH"
	.align	4
	.sectionentsize	8
	.align		4
        /*0000*/ 	.word	0x00000000
	.align		4
        /*0004*/ 	.word	0xffffffff
	.align		4
        /*0008*/ 	.word	0x00000000
	.align		4
        /*000c*/ 	.word	0xfffffffe
	.align		4
        /*0010*/ 	.word	0x00000000
	.align		4
        /*0014*/ 	.word	0xfffffffd
	.align		4
        /*0018*/ 	.word	0x00000000
	.align		4
        /*001c*/ 	.word	0xfffffffc


//--------------------- .text.template_op_kernel0 --------------------------
	.section	.text.template_op_kernel0,"ax",@progbits
	.align	128
        .global         template_op_kernel0
        .type           template_op_kernel0,@function
        .size           template_op_kernel0,(.L_x_2 - template_op_kernel0)
        .other          template_op_kernel0,@"STO_CUDA_ENTRY STV_DEFAULT"
template_op_kernel0:
.text.template_op_kernel0:
[----:B------:R-:W-:Y:S01]  /*0000*/  LDC R1, c[0x0][0x37c] ;  /* 0x0000df00ff017b82 */ /* 0x000fe20000000800 */
[----:B------:R-:W0:Y:S01]  /*0010*/  S2R R7, SR_TID.Y ;  /* 0x0000000000077919 */ /* 0x000e220000002200 */
[----:B------:R-:W-:Y:S01]  /*0020*/  IMAD.MOV.U32 R19, RZ, RZ, RZ ;  /* 0x000000ffff137224 */ /* 0x000fe200078e00ff */
[----:B------:R-:W1:Y:S01]  /*0030*/  LDCU.64 UR4, c[0x0][0x358] ;  /* 0x00006b00ff0477ac */ /* 0x000e620008000a00 */
[----:B------:R-:W2:Y:S01]  /*0040*/  S2R R0, SR_CTAID.X ;  /* 0x0000000000007919 */ /* 0x000ea20000002500 */
[----:B------:R-:W3:Y:S01]  /*0050*/  LDCU.128 UR8, c[0x0][0x380] ;  /* 0x00007000ff0877ac */ /* 0x000ee20008000c00 */
[----:B------:R-:W2:Y:S01]  /*0060*/  S2R R5, SR_TID.X ;  /* 0x0000000000057919 */ /* 0x000ea20000002100 */
[----:B------:R-:W4:Y:S01]  /*0070*/  S2R R4, SR_CTAID.Y ;  /* 0x0000000000047919 */ /* 0x000f220000002600 */
[C---:B0-----:R-:W-:Y:S01]  /*0080*/  LOP3.LUT R3, R7.reuse, 0xf, RZ, 0xc0, !PT ;  /* 0x0000000f07037812 */ /* 0x041fe200078ec0ff */
[----:B------:R-:W-:Y:S02]  /*0090*/  IMAD.SHL.U32 R2, R7, 0x10, RZ ;  /* 0x0000001007027824 */ /* 0x000fe400078e00ff */
[----:B--2---:R-:W-:-:S02]  /*00a0*/  IMAD R8, R0, 0x4, R5 ;  /* 0x0000000400087824 */ /* 0x004fc400078e0205 */
[C---:B----4-:R-:W-:Y:S02]  /*00b0*/  IMAD.SHL.U32 R0, R4.reuse, 0x1000, RZ ;  /* 0x0000100004007824 */ /* 0x050fe400078e00ff */
[----:B------:R-:W-:Y:S01]  /*00c0*/  IMAD R5, R4, 0x10000, R3 ;  /* 0x0001000004057824 */ /* 0x000fe200078e0203 */
[----:B------:R-:W-:Y:S01]  /*00d0*/  LOP3.LUT R4, R2, 0xf00, RZ, 0xc0, !PT ;  /* 0x00000f0002047812 */ /* 0x000fe200078ec0ff */
[----:B------:R-:W-:Y:S01]  /*00e0*/  IMAD.SHL.U32 R2, R8, 0x8000, RZ ;  /* 0x0000800008027824 */ /* 0x000fe200078e00ff */
[----:B------:R-:W-:-:S03]  /*00f0*/  LOP3.LUT R3, R0, R7, RZ, 0xfc, !PT ;  /* 0x0000000700037212 */ /* 0x000fc600078efcff */
[----:B------:R-:W-:Y:S02]  /*0100*/  IMAD.IADD R6, R4, 0x1, R5 ;  /* 0x0000000104067824 */ /* 0x000fe400078e0205 */
[----:B------:R-:W-:Y:S02]  /*0110*/  IMAD.SHL.U32 R4, R8, 0x2, RZ ;  /* 0x0000000208047824 */ /* 0x000fe400078e00ff */
[C---:B------:R-:W-:Y:S01]  /*0120*/  IMAD.IADD R0, R2.reuse, 0x1, R3 ;  /* 0x0000000102007824 */ /* 0x040fe200078e0203 */
[C---:B------:R-:W-:Y:S01]  /*0130*/  LOP3.LUT R3, R2.reuse, 0xfffc0000, RZ, 0xc0, !PT ;  /* 0xfffc000002037812 */ /* 0x040fe200078ec0ff */
[----:B------:R-:W-:Y:S01]  /*0140*/  VIADD R5, R2, 0x10000 ;  /* 0x0001000002057836 */ /* 0x000fe20000000000 */
[----:B------:R-:W-:Y:S01]  /*0150*/  SHF.L.U32 R4, R4, 0x4, RZ ;  /* 0x0000000404047819 */ /* 0x000fe200000006ff */
[----:B------:R-:W-:Y:S02]  /*0160*/  VIADD R2, R2, 0x14000 ;  /* 0x0001400002027836 */ /* 0x000fe40000000000 */
[----:B------:R-:W-:Y:S01]  /*0170*/  IMAD.IADD R3, R3, 0x1, R6 ;  /* 0x0000000103037824 */ /* 0x000fe200078e0206 */
[----:B------:R-:W-:Y:S01]  /*0180*/  LOP3.LUT R5, R5, 0xfffc0000, RZ, 0xc0, !PT ;  /* 0xfffc000005057812 */ /* 0x000fe200078ec0ff */
[----:B------:R-:W-:Y:S01]  /*0190*/  VIADD R7, R4, 0x40 ;  /* 0x0000004004077836 */ /* 0x000fe20000000000 */
[----:B------:R-:W-:Y:S01]  /*01a0*/  LOP3.LUT R17, R2, 0xfffc0000, RZ, 0xc0, !PT ;  /* 0xfffc000002117812 */ /* 0x000fe200078ec0ff */
[C---:B------:R-:W-:Y:S01]  /*01b0*/  VIADD R8, R4.reuse, 0x50 ;  /* 0x0000005004087836 */ /* 0x040fe20000000000 */
[----:B------:R-:W-:Y:S01]  /*01c0*/  LOP3.LUT R14, R3, 0xe0, R4, 0xf8, !PT ;  /* 0x000000e0030e7812 */ /* 0x000fe200078ef804 */
[----:B------:R-:W-:Y:S01]  /*01d0*/  VIADD R2, R4, 0x10 ;  /* 0x0000001004027836 */ /* 0x000fe20000000000 */
[----:B------:R-:W-:-:S02]  /*01e0*/  LOP3.LUT R7, R7, 0xe0, RZ, 0xc0, !PT ;  /* 0x000000e007077812 */ /* 0x000fc400078ec0ff */
[----:B------:R-:W-:Y:S02]  /*01f0*/  LOP3.LUT R8, R8, 0xf0, RZ, 0xc0, !PT ;  /* 0x000000f008087812 */ /* 0x000fe400078ec0ff */
[----:B------:R-:W-:Y:S02]  /*0200*/  LOP3.LUT R15, R3, 0xf0, R2, 0xf8, !PT ;  /* 0x000000f0030f7812 */ /* 0x000fe400078ef802 */
[-C--:B------:R-:W-:Y:S02]  /*0210*/  IADD3 R16, PT, PT, R7, R6.reuse, R5 ;  /* 0x0000000607107210 */ /* 0x080fe40007ffe005 */
[----:B-1-3--:R-:W-:-:S07]  /*0220*/  IADD3 R17, PT, PT, R8, R6, R17 ;  /* 0x0000000608117210 */ /* 0x00afce0007ffe011 */
.L_x_0:
[----:B0-----:R-:W-:-:S04]  /*0230*/  LEA R7, R19, R0, 0x7 ;  /* 0x0000000013077211 */ /* 0x001fc800078e38ff */
[----:B------:R-:W-:-:S05]  /*0240*/  IADD3 R24, P0, PT, R7, UR8, RZ ;  /* 0x0000000807187c10 */ /* 0x000fca000ff1e0ff */
[----:B------:R-:W-:-:S05]  /*0250*/  IMAD.X R25, RZ, RZ, UR9, P0 ;  /* 0x00000009ff197e24 */ /* 0x000fca00080e06ff */
[----:B------:R-:W2:Y:S04]  /*0260*/  LDG.E.U8.CONSTANT R28, desc[UR4][R24.64] ;  /* 0x00000004181c7981 */ /* 0x000ea8000c1e9100 */
[----:B------:R-:W3:Y:S01]  /*0270*/  LDG.E.U8.CONSTANT R11, desc[UR4][R24.64+0x4000] ;  /* 0x00400004180b7981 */ /* 0x000ee2000c1e9100 */
[----:B------:R-:W-:-:S03]  /*0280*/  VIADD R8, R7, 0x80 ;  /* 0x0000008007087836 */ /* 0x000fc60000000000 */
[----:B------:R-:W4:Y:S01]  /*0290*/  LDG.E.U8.CONSTANT R23, desc[UR4][R24.64+0x10000] ;  /* 0x0100000418177981 */ /* 0x000f22000c1e9100 */
[C---:B------:R-:W-:Y:S01]  /*02a0*/  IMAD R3, R19.reuse, 0x800, R14 ;  /* 0x0000080013037824 */ /* 0x040fe200078e020e */
[----:B------:R-:W-:Y:S01]  /*02b0*/  IADD3 R8, P0, PT, R8, UR8, RZ ;  /* 0x0000000808087c10 */ /* 0x000fe2000ff1e0ff */
[----:B------:R-:W-:Y:S01]  /*02c0*/  IMAD R5, R19, 0x800, R15 ;  /* 0x0000080013057824 */ /* 0x000fe200078e020f */
[----:B------:R-:W5:Y:S03]  /*02d0*/  LDG.E.U8.CONSTANT R29, desc[UR4][R24.64+0x14000] ;  /* 0x01400004181d7981 */ /* 0x000f66000c1e9100 */
[----:B------:R-:W-:Y:S01]  /*02e0*/  IMAD.X R9, RZ, RZ, UR9, P0 ;  /* 0x00000009ff097e24 */ /* 0x000fe200080e06ff */
[----:B------:R-:W-:Y:S02]  /*02f0*/  IADD3 R2, P0, PT, R3, UR10, RZ ;  /* 0x0000000a03027c10 */ /* 0x000fe4000ff1e0ff */
[----:B------:R-:W-:-:S02]  /*0300*/  IADD3 R4, P1, PT, R5, UR10, RZ ;  /* 0x0000000a05047c10 */ /* 0x000fc4000ff3e0ff */
[----:B------:R-:W-:Y:S01]  /*0310*/  LEA.HI.X.SX32 R3, R3, UR11, 0x1, P0 ;  /* 0x0000000b03037c11 */ /* 0x000fe200080f0eff */
[----:B------:R-:W-:Y:S01]  /*0320*/  IMAD R10, R19, 0x800, R16 ;  /* 0x00000800130a7824 */ /* 0x000fe200078e0210 */
[----:B------:R-:W-:Y:S01]  /*0330*/  LEA.HI.X.SX32 R5, R5, UR11, 0x1, P1 ;  /* 0x0000000b05057c11 */ /* 0x000fe200088f0eff */
[C---:B------:R-:W-:Y:S01]  /*0340*/  VIADD R12, R7.reuse, 0x100 ;  /* 0x00000100070c7836 */ /* 0x040fe20000000000 */
[----:B------:R-:W5:Y:S02]  /*0350*/  LDG.E.U8.CONSTANT R27, desc[UR4][R8.64] ;  /* 0x00000004081b7981 */ /* 0x000f64000c1e9100 */
[----:B------:R-:W-:Y:S02]  /*0360*/  IADD3 R6, P0, PT, R10, UR10, RZ ;  /* 0x0000000a0a067c10 */ /* 0x000fe4000ff1e0ff */
[----:B------:R-:W-:Y:S01]  /*0370*/  IADD3 R12, P2, PT, R12, UR8, RZ ;  /* 0x000000080c0c7c10 */ /* 0x000fe2000ff5e0ff */
[----:B------:R-:W5:Y:S03]  /*0380*/  LDG.E.U8.CONSTANT R21, desc[UR4][R8.64+0x4000] ;  /* 0x0040000408157981 */ /* 0x000f66000c1e9100 */
[----:B------:R-:W-:Y:S01]  /*0390*/  IADD3.X R13, PT, PT, RZ, UR9, RZ, P2, !PT ;  /* 0x00000009ff0d7c10 */ /* 0x000fe200097fe4ff */
[----:B------:R-:W5:Y:S04]  /*03a0*/  LDG.E.U8.CONSTANT R25, desc[UR4][R8.64+0x10000] ;  /* 0x0100000408197981 */ /* 0x000f68000c1e9100 */
[----:B------:R0:W5:Y:S04]  /*03b0*/  LDG.E.U8.CONSTANT R18, desc[UR4][R8.64+0x14000] ;  /* 0x0140000408127981 */ /* 0x000168000c1e9100 */
[----:B------:R-:W5:Y:S04]  /*03c0*/  LDG.E.U8.CONSTANT R20, desc[UR4][R12.64] ;  /* 0x000000040c147981 */ /* 0x000f68000c1e9100 */
[----:B------:R-:W5:Y:S04]  /*03d0*/  LDG.E.U8.CONSTANT R22, desc[UR4][R12.64+0x4000] ;  /* 0x004000040c167981 */ /* 0x000f68000c1e9100 */
[----:B------:R-:W5:Y:S04]  /*03e0*/  LDG.E.U8.CONSTANT R24, desc[UR4][R12.64+0x10000] ;  /* 0x010000040c187981 */ /* 0x000f68000c1e9100 */
[----:B------:R-:W5:Y:S04]  /*03f0*/  LDG.E.U8.CONSTANT R26, desc[UR4][R12.64+0x14000] ;  /* 0x014000040c1a7981 */ /* 0x000f68000c1e9100 */
[----:B--2---:R-:W-:Y:S04]  /*0400*/  STG.E.U8 desc[UR4][R2.64], R28 ;  /* 0x0000001c02007986 */ /* 0x004fe8000c101104 */
[----:B---3--:R1:W-:Y:S02]  /*0410*/  STG.E.U8 desc[UR4][R4.64], R11 ;  /* 0x0000000b04007986 */ /* 0x0083e4000c101104 */
[----:B-1----:R-:W-:Y:S01]  /*0420*/  VIADD R11, R7, 0x180 ;  /* 0x00000180070b7836 */ /* 0x002fe20000000000 */
[----:B------:R-:W-:-:S04]  /*0430*/  LEA.HI.X.SX32 R7, R10, UR11, 0x1, P0 ;  /* 0x0000000b0a077c11 */ /* 0x000fc800080f0eff */
[----:B------:R-:W-:-:S05]  /*0440*/  IADD3 R10, P1, PT, R11, UR8, RZ ;  /* 0x000000080b0a7c10 */ /* 0x000fca000ff3e0ff */
[----:B------:R-:W-:Y:S01]  /*0450*/  IMAD.X R11, RZ, RZ, UR9, P1 ;  /* 0x00000009ff0b7e24 */ /* 0x000fe200088e06ff */
[----:B----4-:R1:W-:Y:S04]  /*0460*/  STG.E.U8 desc[UR4][R6.64], R23 ;  /* 0x0000001706007986 */ /* 0x0103e8000c101104 */
[----:B------:R-:W2:Y:S04]  /*0470*/  LDG.E.U8.CONSTANT R13, desc[UR4][R10.64] ;  /* 0x000000040a0d7981 */ /* 0x000ea8000c1e9100 */
[----:B------:R-:W3:Y:S04]  /*0480*/  LDG.E.U8.CONSTANT R12, desc[UR4][R10.64+0x4000] ;  /* 0x004000040a0c7981 */ /* 0x000ee8000c1e9100 */
[----:B------:R-:W4:Y:S04]  /*0490*/  LDG.E.U8.CONSTANT R28, desc[UR4][R10.64+0x10000] ;  /* 0x010000040a1c7981 */ /* 0x000f28000c1e9100 */
[----:B-1----:R-:W4:Y:S01]  /*04a0*/  LDG.E.U8.CONSTANT R23, desc[UR4][R10.64+0x14000] ;  /* 0x014000040a177981 */ /* 0x002f22000c1e9100 */
[----:B0-----:R-:W-:-:S05]  /*04b0*/  IMAD R9, R19, 0x800, R17 ;  /* 0x0000080013097824 */ /* 0x001fca00078e0211 */
[----:B------:R-:W-:Y:S01]  /*04c0*/  IADD3 R8, P0, PT, R9, UR10, RZ ;  /* 0x0000000a09087c10 */ /* 0x000fe2000ff1e0ff */
[----:B------:R-:W-:-:S03]  /*04d0*/  VIADD R19, R19, 0x4 ;  /* 0x0000000413137836 */ /* 0x000fc60000000000 */
[----:B------:R-:W-:Y:S02]  /*04e0*/  LEA.HI.X.SX32 R9, R9, UR11, 0x1, P0 ;  /* 0x0000000b09097c11 */ /* 0x000fe400080f0eff */
[----:B------:R-:W-:-:S03]  /*04f0*/  ISETP.NE.AND P0, PT, R19, 0x20, PT ;  /* 0x000000201300780c */ /* 0x000fc60003f05270 */
[----:B-----5:R0:W-:Y:S04]  /*0500*/  STG.E.U8 desc[UR4][R8.64], R29 ;  /* 0x0000001d08007986 */ /* 0x0201e8000c101104 */
[----:B------:R0:W-:Y:S04]  /*0510*/  STG.E.U8 desc[UR4][R2.64+0x800], R27 ;  /* 0x0008001b02007986 */ /* 0x0001e8000c101104 */
[----:B------:R0:W-:Y:S04]  /*0520*/  STG.E.U8 desc[UR4][R4.64+0x800], R21 ;  /* 0x0008001504007986 */ /* 0x0001e8000c101104 */
[----:B------:R0:W-:Y:S04]  /*0530*/  STG.E.U8 desc[UR4][R6.64+0x800], R25 ;  /* 0x0008001906007986 */ /* 0x0001e8000c101104 */
[----:B------:R0:W-:Y:S04]  /*0540*/  STG.E.U8 desc[UR4][R8.64+0x800], R18 ;  /* 0x0008001208007986 */ /* 0x0001e8000c101104 */
[----:B------:R0:W-:Y:S04]  /*0550*/  STG.E.U8 desc[UR4][R2.64+0x1000], R20 ;  /* 0x0010001402007986 */ /* 0x0001e8000c101104 */
[----:B------:R0:W-:Y:S04]  /*0560*/  STG.E.U8 desc[UR4][R4.64+0x1000], R22 ;  /* 0x0010001604007986 */ /* 0x0001e8000c101104 */
[----:B------:R0:W-:Y:S04]  /*0570*/  STG.E.U8 desc[UR4][R6.64+0x1000], R24 ;  /* 0x0010001806007986 */ /* 0x0001e8000c101104 */
[----:B------:R0:W-:Y:S04]  /*0580*/  STG.E.U8 desc[UR4][R8.64+0x1000], R26 ;  /* 0x0010001a08007986 */ /* 0x0001e8000c101104 */
[----:B--2---:R0:W-:Y:S04]  /*0590*/  STG.E.U8 desc[UR4][R2.64+0x1800], R13 ;  /* 0x0018000d02007986 */ /* 0x0041e8000c101104 */
[----:B---3--:R0:W-:Y:S04]  /*05a0*/  STG.E.U8 desc[UR4][R4.64+0x1800], R12 ;  /* 0x0018000c04007986 */ /* 0x0081e8000c101104 */
[----:B----4-:R0:W-:Y:S04]  /*05b0*/  STG.E.U8 desc[UR4][R6.64+0x1800], R28 ;  /* 0x0018001c06007986 */ /* 0x0101e8000c101104 */
[----:B------:R0:W-:Y:S01]  /*05c0*/  STG.E.U8 desc[UR4][R8.64+0x1800], R23 ;  /* 0x0018001708007986 */ /* 0x0001e2000c101104 */
[----:B------:R-:W-:Y:S05]  /*05d0*/  @P0 BRA `(.L_x_0) ;  /* 0xfffffffc00140947 */ /* 0x000fea000383ffff */
[----:B------:R-:W-:Y:S05]  /*05e0*/  EXIT ;  /* 0x000000000000794d */ /* 0x000fea0003800000 */
.L_x_1:
[----:B------:R-:W-:-:S00]  /*05f0*/  BRA `(.L_x_1) ;  /* 0xfffffffc00fc7947 */ /* 0x000fc0000383ffff */
[----:B------:R-:W-:-:S00]  /*0600*/  NOP ;  /* 0x0000000000007918 */ /* 0x000fc00000000000 */
[----:B------:R-:W-:-:S00]  /*0610*/  NOP ;  /* 0x0000000000007918 */ /* 0x000fc00000000000 */
[----:B------:R-:W-:-:S00]  /*0620*/  NOP ;  /* 0x0000000000007918 */ /* 0x000fc00000000000 */
[----:B------:R-:W-:-:S00]  /*0630*/  NOP ;  /* 0x0000000000007918 */ /* 0x000fc00000000000 */
[----:B------:R-:W-:-:S00]  /*0640*/  NOP ;  /* 0x0000000000007918 */ /* 0x000fc00000000000 */
[----:B------:R-:W-:-:S00]  /*0650*/  NOP ;  /* 0x0000000000007918 */ /* 0x000fc00000000000 */
[----:B------:R-:W-:-:S00]  /*0660*/  NOP ;  /* 0x0000000000007918 */ /* 0x000fc00000000000 */
[----:B------:R-:W-:-:S00]  /*0670*/  NOP ;  /* 0x0000000000007918 */ /* 0x000fc00000000000 */
.L_x_2:


//--------------------- .nv.shared.reserved.0     --------------------------
	.section	.nv.shared.reserved.0,"aw",@nobits
	.weak		__nv_reservedSMEM_offset_0_alias
	.size		__nv_reservedSMEM_offset_0_alias, 0, 64
	.other		__nv_reservedSMEM_offset_0_alias,@"STO_CUDA_RESERVED_SHARED STV_DEFAULT"
__nv_reservedSMEM_offset_0_alias:
	.zero		0
	.zero		64


//--------------------- .nv.constant0.template_op_kernel0 --------------------------
	.section	.nv.constant0.template_op_kernel0,"a",@progbits
	.sectionflags	@""
	.align	4
.nv.constant0.template_op_kernel0:
	.zero		912


//--------------------- SYMBOLS --------------------------

	.type		.nv.reservedSmem.offset0,@object
	.size		.nv.reservedSmem.offset0,0x4
